	.headerflags	@"EF_CUDA_TEXMODE_UNIFIED EF_CUDA_64BIT_ADDRESS EF_CUDA_ACCELERATORS EF_CUDA_SM90 EF_CUDA_VIRTUAL_SM(EF_CUDA_SM90)"
	.elftype	@"ET_EXEC"


//--------------------- .nv.info                  --------------------------
	.section	.nv.info,"",@"SHT_CUDA_INFO"
	.align	4


	//----- nvinfo : EIATTR_REGCOUNT
	.align		4
        /*0000*/ 	.byte	0x04, 0x2f
        /*0002*/ 	.short	(.L_3 - .L_2)
	.align		4
.L_2:
        /*0004*/ 	.word	index@(triton_poi_fused__native_batch_norm_legit_no_training_add_leaky_relu_26)
        /*0008*/ 	.word	0x00000012


	//----- nvinfo : EIATTR_MIN_STACK_SIZE
	.align		4
.L_3:
        /*000c*/ 	.byte	0x04, 0x12
        /*000e*/ 	.short	(.L_5 - .L_4)
	.align		4
.L_4:
        /*0010*/ 	.word	index@(triton_poi_fused__native_batch_norm_legit_no_training_add_leaky_relu_26)
        /*0014*/ 	.word	0x00000000


	//----- nvinfo : EIATTR_FRAME_SIZE
	.align		4
.L_5:
        /*0018*/ 	.byte	0x04, 0x11
        /*001a*/ 	.short	(.L_7 - .L_6)
	.align		4
.L_6:
        /*001c*/ 	.word	index@(triton_poi_fused__native_batch_norm_legit_no_training_add_leaky_relu_26)
        /*0020*/ 	.word	0x00000000


	//----- nvinfo : EIATTR_MIN_STACK_SIZE
	.align		4
.L_7:
        /*0024*/ 	.byte	0x04, 0x12
        /*0026*/ 	.short	(.L_9 - .L_8)
	.align		4
.L_8:
        /*0028*/ 	.word	index@(triton_poi_fused__native_batch_norm_legit_no_training_add_leaky_relu_26)
        /*002c*/ 	.word	0x00000000
.L_9:


//--------------------- .nv.info.triton_poi_fused__native_batch_norm_legit_no_training_add_leaky_relu_26 --------------------------
	.section	.nv.info.triton_poi_fused__native_batch_norm_legit_no_training_add_leaky_relu_26,"",@"SHT_CUDA_INFO"
	.sectionflags	@""
	.align	4


	//----- nvinfo : EIATTR_CUDA_API_VERSION
	.align		4
        /*0000*/ 	.byte	0x04, 0x37
        /*0002*/ 	.short	(.L_11 - .L_10)
.L_10:
        /*0004*/ 	.word	0x0000007c


	//----- nvinfo : EIATTR_KPARAM_INFO
	.align		4
.L_11:
        /*0008*/ 	.byte	0x04, 0x17
        /*000a*/ 	.short	(.L_13 - .L_12)
.L_12:
        /*000c*/ 	.word	0x00000000
        /*0010*/ 	.short	0x0007
        /*0012*/ 	.short	0x0038
        /*0014*/ 	.byte	0x00, 0xf0, 0x11, 0x00


	//----- nvinfo : EIATTR_KPARAM_INFO
	.align		4
.L_13:
        /*0018*/ 	.byte	0x04, 0x17
        /*001a*/ 	.short	(.L_15 - .L_14)
.L_14:
        /*001c*/ 	.word	0x00000000
        /*0020*/ 	.short	0x0006
        /*0022*/ 	.short	0x0030
        /*0024*/ 	.byte	0x00, 0xf4, 0x21, 0x00


	//----- nvinfo : EIATTR_KPARAM_INFO
	.align		4
.L_15:
        /*0028*/ 	.byte	0x04, 0x17
        /*002a*/ 	.short	(.L_17 - .L_16)
.L_16:
        /*002c*/ 	.word	0x00000000
        /*0030*/ 	.short	0x0005
        /*0032*/ 	.short	0x0028
        /*0034*/ 	.byte	0x00, 0xf4, 0x21, 0x00


	//----- nvinfo : EIATTR_KPARAM_INFO
	.align		4
.L_17:
        /*0038*/ 	.byte	0x04, 0x17
        /*003a*/ 	.short	(.L_19 - .L_18)
.L_18:
        /*003c*/ 	.word	0x00000000
        /*0040*/ 	.short	0x0004
        /*0042*/ 	.short	0x0020
        /*0044*/ 	.byte	0x00, 0xf4, 0x21, 0x00


	//----- nvinfo : EIATTR_KPARAM_INFO
	.align		4
.L_19:
        /*0048*/ 	.byte	0x04, 0x17
        /*004a*/ 	.short	(.L_21 - .L_20)
.L_20:
        /*004c*/ 	.word	0x00000000
        /*0050*/ 	.short	0x0003
        /*0052*/ 	.short	0x0018
        /*0054*/ 	.byte	0x00, 0xf4, 0x21, 0x00


	//----- nvinfo : EIATTR_KPARAM_INFO
	.align		4
.L_21:
        /*0058*/ 	.byte	0x04, 0x17
        /*005a*/ 	.short	(.L_23 - .L_22)
.L_22:
        /*005c*/ 	.word	0x00000000
        /*0060*/ 	.short	0x0002
        /*0062*/ 	.short	0x0010
        /*0064*/ 	.byte	0x00, 0xf4, 0x21, 0x00


	//----- nvinfo : EIATTR_KPARAM_INFO
	.align		4
.L_23:
        /*0068*/ 	.byte	0x04, 0x17
        /*006a*/ 	.short	(.L_25 - .L_24)
.L_24:
        /*006c*/ 	.word	0x00000000
        /*0070*/ 	.short	0x0001
        /*0072*/ 	.short	0x0008
        /*0074*/ 	.byte	0x00, 0xf4, 0x21, 0x00


	//----- nvinfo : EIATTR_KPARAM_INFO
	.align		4
.L_25:
        /*0078*/ 	.byte	0x04, 0x17
        /*007a*/ 	.short	(.L_27 - .L_26)
.L_26:
        /*007c*/ 	.word	0x00000000
        /*0080*/ 	.short	0x0000
        /*0082*/ 	.short	0x0000
        /*0084*/ 	.byte	0x00, 0xf4, 0x21, 0x00


	//----- nvinfo : EIATTR_SPARSE_MMA_MASK
	.align		4
.L_27:
        /*0088*/ 	.byte	0x03, 0x50
        /*008a*/ 	.short	0x0000


	//----- nvinfo : EIATTR_MAXREG_COUNT
	.align		4
        /*008c*/ 	.byte	0x03, 0x1b
        /*008e*/ 	.short	0x00ff


	//----- nvinfo : EIATTR_EXIT_INSTR_OFFSETS
	.align		4
        /*0090*/ 	.byte	0x04, 0x1c
        /*0092*/ 	.short	(.L_29 - .L_28)


	//   ....[0]....
.L_28:
        /*0094*/ 	.word	0x00000420


	//----- nvinfo : EIATTR_REQNTID
	.align		4
.L_29:
        /*0098*/ 	.byte	0x04, 0x10
        /*009a*/ 	.short	(.L_31 - .L_30)
.L_30:
        /*009c*/ 	.word	0x00000080
        /*00a0*/ 	.word	0x00000001
        /*00a4*/ 	.word	0x00000001


	//----- nvinfo : EIATTR_CBANK_PARAM_SIZE
	.align		4
.L_31:
        /*00a8*/ 	.byte	0x03, 0x19
        /*00aa*/ 	.short	0x003c


	//----- nvinfo : EIATTR_PARAM_CBANK
	.align		4
        /*00ac*/ 	.byte	0x04, 0x0a
        /*00ae*/ 	.short	(.L_33 - .L_32)
	.align		4
.L_32:
        /*00b0*/ 	.word	index@(.nv.constant0.triton_poi_fused__native_batch_norm_legit_no_training_add_leaky_relu_26)
        /*00b4*/ 	.short	0x0210
        /*00b6*/ 	.short	0x003c


	//----- nvinfo : EIATTR_SW_WAR
	.align		4
.L_33:
        /*00b8*/ 	.byte	0x04, 0x36
        /*00ba*/ 	.short	(.L_35 - .L_34)
.L_34:
        /*00bc*/ 	.word	0x00000008
.L_35:


//--------------------- .nv.callgraph             --------------------------
	.section	.nv.callgraph,"",@"SHT_CUDA_CALLGRAPH"
	.align	4
	.sectionentsize	8
	.align		4
        /*0000*/ 	.word	0x00000000
	.align		4
        /*0004*/ 	.word	0xffffffff
	.align		4
        /*0008*/ 	.word	0x00000000
	.align		4
        /*000c*/ 	.word	0xfffffffe
	.align		4
        /*0010*/ 	.word	0x00000000
	.align		4
        /*0014*/ 	.word	0xfffffffd
	.align		4
        /*0018*/ 	.word	0x00000000
	.align		4
        /*001c*/ 	.word	0xfffffffc


//--------------------- .nv.constant4             --------------------------
	.section	.nv.constant4,"a",@progbits
	.align	8
	.align		8
.nv.constant4:
        /*0000*/ 	.dword	_$_str
	.align		8
        /*0008*/ 	.dword	_$_str_$_2


//--------------------- .text.triton_poi_fused__native_batch_norm_legit_no_training_add_leaky_relu_26 --------------------------
	.section	.text.triton_poi_fused__native_batch_norm_legit_no_training_add_leaky_relu_26,"ax",@progbits
	.align	128
        .global         triton_poi_fused__native_batch_norm_legit_no_training_add_leaky_relu_26
        .type           triton_poi_fused__native_batch_norm_legit_no_training_add_leaky_relu_26,@function
        .size           triton_poi_fused__native_batch_norm_legit_no_training_add_leaky_relu_26,(.L_x_1 - triton_poi_fused__native_batch_norm_legit_no_training_add_leaky_relu_26)
        .other          triton_poi_fused__native_batch_norm_legit_no_training_add_leaky_relu_26,@"STO_CUDA_ENTRY STV_DEFAULT"
triton_poi_fused__native_batch_norm_legit_no_training_add_leaky_relu_26:
.text.triton_poi_fused__native_batch_norm_legit_no_training_add_leaky_relu_26:
[----:B------:R-:W-:Y:S01]  /*0000*/  LDC R1, c[0x0][0x28] ;  /* 0x00000a00ff017b82 */ /* 0x000fe20000000800 */
[----:B------:R-:W1:Y:S07]  /*0010*/  S2R R0, SR_TID.X ;  /* 0x0000000000007919 */ /* 0x000e6e0000002100 */
[----:B------:R-:W2:Y:S01]  /*0020*/  LDC.64 R2, c[0x0][0x228] ;  /* 0x00008a00ff027b82 */ /* 0x000ea20000000a00 */
[----:B------:R-:W-:Y:S01]  /*0030*/  ULDC.64 UR4, c[0x0][0x208] ;  /* 0x0000820000047ab9 */ /* 0x000fe20000000a00 */
[----:B------:R-:W3:Y:S06]  /*0040*/  S2R R7, SR_CTAID.X ;  /* 0x0000000000077919 */ /* 0x000eec0000002500 */
[----:B------:R-:W4:Y:S08]  /*0050*/  LDC.64 R8, c[0x0][0x230] ;  /* 0x00008c00ff087b82 */ /* 0x000f300000000a00 */
[----:B------:R-:W5:Y:S08]  /*0060*/  LDC.64 R10, c[0x0][0x238] ;  /* 0x00008e00ff0a7b82 */ /* 0x000f700000000a00 */
[----:B------:R-:W4:Y:S01]  /*0070*/  LDC.64 R12, c[0x0][0x240] ;  /* 0x00009000ff0c7b82 */ /* 0x000f220000000a00 */
[----:B-1----:R-:W-:-:S02]  /*0080*/  SHF.L.U32 R0, R0, 0x1, RZ ;  /* 0x0000000100007819 */ /* 0x002fc400000006ff */
[----:B---3--:R-:W-:Y:S02]  /*0090*/  SHF.R.S32.HI R5, RZ, 0x17, R7 ;  /* 0x00000017ff057819 */ /* 0x008fe40000011407 */
[----:B------:R-:W-:Y:S02]  /*00a0*/  LOP3.LUT R0, R0, 0xfe, RZ, 0xc0, !PT ;  /* 0x000000fe00007812 */ /* 0x000fe400078ec0ff */
[----:B------:R-:W-:Y:S02]  /*00b0*/  SGXT R5, R5, 0x1 ;  /* 0x000000010505781a */ /* 0x000fe40000000200 */
[----:B------:R-:W-:Y:S02]  /*00c0*/  LEA R0, R7, R0, 0x8 ;  /* 0x0000000007007211 */ /* 0x000fe400078e40ff */
[----:B------:R-:W1:Y:S02]  /*00d0*/  LDC.64 R6, c[0x0][0x220] ;  /* 0x00008800ff067b82 */ /* 0x000e640000000a00 */
[----:B------:R-:W-:-:S04]  /*00e0*/  LEA.HI R5, R5, R0, RZ, 0xa ;  /* 0x0000000005057211 */ /* 0x000fc800078f50ff */
[----:B------:R-:W-:-:S04]  /*00f0*/  LOP3.LUT R5, R5, 0xfffffc00, RZ, 0xc0, !PT ;  /* 0xfffffc0005057812 */ /* 0x000fc800078ec0ff */
[----:B------:R-:W-:Y:S02]  /*0100*/  IADD3 R15, R0, -R5, RZ ;  /* 0x80000005000f7210 */ /* 0x000fe40007ffe0ff */
[----:B------:R-:W3:Y:S03]  /*0110*/  LDC.64 R4, c[0x0][0x218] ;  /* 0x00008600ff047b82 */ /* 0x000ee60000000a00 */
[----:B--2---:R-:W-:-:S06]  /*0120*/  IMAD.WIDE R2, R15, 0x4, R2 ;  /* 0x000000040f027825 */ /* 0x004fcc00078e0202 */
[----:B------:R-:W2:Y:S01]  /*0130*/  LDG.E.EL.64 R2, desc[UR4][R2.64] ;  /* 0x0000000402027981 */ /* 0x000ea2000c2e1b00 */
[----:B-1----:R-:W-:-:S06]  /*0140*/  IMAD.WIDE R6, R15, 0x4, R6 ;  /* 0x000000040f067825 */ /* 0x002fcc00078e0206 */
[----:B------:R-:W2:Y:S01]  /*0150*/  LDG.E.EL.64 R6, desc[UR4][R6.64] ;  /* 0x0000000406067981 */ /* 0x000ea2000c2e1b00 */
[----:B---3--:R-:W-:-:S06]  /*0160*/  IMAD.WIDE R4, R0, 0x4, R4 ;  /* 0x0000000400047825 */ /* 0x008fcc00078e0204 */
[----:B------:R-:W3:Y:S01]  /*0170*/  LDG.E.64 R4, desc[UR4][R4.64] ;  /* 0x0000000404047981 */ /* 0x000ee2000c1e1b00 */
[----:B----4-:R-:W-:-:S04]  /*0180*/  IMAD.WIDE R8, R15, 0x4, R8 ;  /* 0x000000040f087825 */ /* 0x010fc800078e0208 */
[----:B-----5:R-:W-:Y:S02]  /*0190*/  IMAD.WIDE R10, R15, 0x4, R10 ;  /* 0x000000040f0a7825 */ /* 0x020fe400078e020a */
[----:B------:R-:W4:Y:S04]  /*01a0*/  LDG.E.EL.64 R8, desc[UR4][R8.64] ;  /* 0x0000000408087981 */ /* 0x000f28000c2e1b00 */
[----:B------:R-:W4:Y:S01]  /*01b0*/  LDG.E.EL.64 R10, desc[UR4][R10.64] ;  /* 0x000000040a0a7981 */ /* 0x000f22000c2e1b00 */
[----:B0-----:R-:W-:-:S06]  /*01c0*/  IMAD.WIDE R12, R0, 0x4, R12 ;  /* 0x00000004000c7825 */ /* 0x001fcc00078e020c */
[----:B------:R-:W5:Y:S01]  /*01d0*/  LDG.E.64 R12, desc[UR4][R12.64] ;  /* 0x000000040c0c7981 */ /* 0x000f62000c1e1b00 */
[----:B--2---:R-:W-:Y:S01]  /*01e0*/  FADD R2, R2, 9.9999997473787516356e-06 ;  /* 0x3727c5ac02027421 */ /* 0x004fe20000000000 */
[----:B------:R-:W-:-:S03]  /*01f0*/  FADD R3, R3, 9.9999997473787516356e-06 ;  /* 0x3727c5ac03037421 */ /* 0x000fc60000000000 */
[----:B------:R-:W0:Y:S08]  /*0200*/  MUFU.SQRT R14, R2 ;  /* 0x00000002000e7308 */ /* 0x000e300000002000 */
[----:B------:R-:W1:Y:S01]  /*0210*/  MUFU.SQRT R15, R3 ;  /* 0x00000003000f7308 */ /* 0x000e620000002000 */
[C---:B0-----:R-:W-:Y:S02]  /*0220*/  FSETP.GT.AND P0, PT, R14.reuse, 8.50705917302346158658e+37, PT ;  /* 0x7e8000000e00780b */ /* 0x041fe40003f04000 */
[----:B------:R-:W-:-:S02]  /*0230*/  FSETP.GEU.AND P2, PT, R14, 1.175494350822287508e-38, PT ;  /* 0x008000000e00780b */ /* 0x000fc40003f4e000 */
[C---:B-1----:R-:W-:Y:S02]  /*0240*/  FSETP.GT.AND P1, PT, R15.reuse, 8.50705917302346158658e+37, PT ;  /* 0x7e8000000f00780b */ /* 0x042fe40003f24000 */
[----:B------:R-:W-:-:S07]  /*0250*/  FSETP.GEU.AND P3, PT, R15, 1.175494350822287508e-38, PT ;  /* 0x008000000f00780b */ /* 0x000fce0003f6e000 */
[----:B------:R-:W-:Y:S01]  /*0260*/  @P0 FMUL R14, R14, 0.25 ;  /* 0x3e8000000e0e0820 */ /* 0x000fe20000400000 */
[----:B------:R-:W-:-:S03]  /*0270*/  HFMA2.MMA R2, -RZ, RZ, 1.625, 0 ;  /* 0x3e800000ff027435 */ /* 0x000fc600000001ff */
[----:B------:R-:W-:Y:S01]  /*0280*/  @!P2 FMUL R14, R14, 16777216 ;  /* 0x4b8000000e0ea820 */ /* 0x000fe20000400000 */
[----:B------:R-:W-:-:S04]  /*0290*/  @P1 FMUL R15, R15, 0.25 ;  /* 0x3e8000000f0f1820 */ /* 0x000fc80000400000 */
[----:B------:R-:W-:Y:S01]  /*02a0*/  @!P3 FMUL R15, R15, 16777216 ;  /* 0x4b8000000f0fb820 */ /* 0x000fe20000400000 */
[----:B------:R-:W0:Y:S01]  /*02b0*/  MUFU.RCP R14, R14 ;  /* 0x0000000e000e7308 */ /* 0x000e220000001000 */
[----:B------:R-:W-:-:S07]  /*02c0*/  FSEL R3, R2, 1, P0 ;  /* 0x3f80000002037808 */ /* 0x000fce0000000000 */
[----:B------:R-:W1:Y:S01]  /*02d0*/  MUFU.RCP R15, R15 ;  /* 0x0000000f000f7308 */ /* 0x000e620000001000 */
[----:B------:R-:W-:Y:S01]  /*02e0*/  FSEL R2, R2, 1, P1 ;  /* 0x3f80000002027808 */ /* 0x000fe20000800000 */
[----:B------:R-:W-:Y:S01]  /*02f0*/  @!P2 FMUL R3, R3, 16777216 ;  /* 0x4b8000000303a820 */ /* 0x000fe20000400000 */
[----:B---3--:R-:W-:-:S03]  /*0300*/  FADD R4, R4, -R6 ;  /* 0x8000000604047221 */ /* 0x008fc60000000000 */
[----:B------:R-:W-:Y:S01]  /*0310*/  @!P3 FMUL R2, R2, 16777216 ;  /* 0x4b8000000202b820 */ /* 0x000fe20000400000 */
[----:B0-----:R-:W-:Y:S01]  /*0320*/  FMUL R3, R14, R3 ;  /* 0x000000030e037220 */ /* 0x001fe20000400000 */
[----:B------:R-:W-:-:S03]  /*0330*/  FADD R5, R5, -R7 ;  /* 0x8000000705057221 */ /* 0x000fc60000000000 */
[----:B------:R-:W-:Y:S01]  /*0340*/  FMUL R7, R4, R3 ;  /* 0x0000000304077220 */ /* 0x000fe20000400000 */
[----:B-1----:R-:W-:-:S04]  /*0350*/  FMUL R2, R15, R2 ;  /* 0x000000020f027220 */ /* 0x002fc80000400000 */
[----:B------:R-:W-:Y:S02]  /*0360*/  FMUL R4, R5, R2 ;  /* 0x0000000205047220 */ /* 0x000fe40000400000 */
[----:B------:R-:W0:Y:S01]  /*0370*/  LDC.64 R2, c[0x0][0x210] ;  /* 0x00008400ff027b82 */ /* 0x000e220000000a00 */
[----:B----4-:R-:W-:Y:S01]  /*0380*/  FFMA R7, R8, R7, R10 ;  /* 0x0000000708077223 */ /* 0x010fe2000000000a */
[----:B------:R-:W-:-:S04]  /*0390*/  FFMA R4, R9, R4, R11 ;  /* 0x0000000409047223 */ /* 0x000fc8000000000b */
[----:B------:R-:W-:Y:S02]  /*03a0*/  FSETP.GT.AND P0, PT, R7, RZ, PT ;  /* 0x000000ff0700720b */ /* 0x000fe40003f04000 */
[----:B------:R-:W-:-:S11]  /*03b0*/  FSETP.GT.AND P1, PT, R4, RZ, PT ;  /* 0x000000ff0400720b */ /* 0x000fd60003f24000 */
[----:B------:R-:W-:Y:S02]  /*03c0*/  @!P0 FMUL R7, R7, 0.10000000149011611938 ;  /* 0x3dcccccd07078820 */ /* 0x000fe40000400000 */
[----:B------:R-:W-:Y:S02]  /*03d0*/  @!P1 FMUL R4, R4, 0.10000000149011611938 ;  /* 0x3dcccccd04049820 */ /* 0x000fe40000400000 */
[----:B-----5:R-:W-:Y:S01]  /*03e0*/  FADD R12, R12, R7 ;  /* 0x000000070c0c7221 */ /* 0x020fe20000000000 */
[----:B0-----:R-:W-:-:S04]  /*03f0*/  IMAD.WIDE R2, R0, 0x4, R2 ;  /* 0x0000000400027825 */ /* 0x001fc800078e0202 */
[----:B------:R-:W-:-:S05]  /*0400*/  FADD R13, R13, R4 ;  /* 0x000000040d0d7221 */ /* 0x000fca0000000000 */
[----:B------:R-:W-:Y:S01]  /*0410*/  STG.E.64 desc[UR4][R2.64], R12 ;  /* 0x0000000c02007986 */ /* 0x000fe2000c101b04 */
[----:B------:R-:W-:Y:S05]  /*0420*/  EXIT ;  /* 0x000000000000794d */ /* 0x000fea0003800000 */
.L_x_0:
[----:B------:R-:W-:-:S00]  /*0430*/  BRA `(.L_x_0) ;  /* 0xfffffffc00fc7947 */ /* 0x000fc0000383ffff */
[----:B------:R-:W-:-:S00]  /*0440*/  NOP ;  /* 0x0000000000007918 */ /* 0x000fc00000000000 */
        /* <DEDUP_REMOVED lines=11> */
.L_x_1:


//--------------------- .nv.global.init           --------------------------
	.section	.nv.global.init,"aw",@progbits
.nv.global.init:
	.type		_$_str,@object
	.size		_$_str,(_$_str_$_2 - _$_str)
_$_str:
        /*0000*/ 	.byte	0x5f, 0x5f, 0x43, 0x55, 0x44, 0x41, 0x5f, 0x46, 0x54, 0x5a, 0x00
	.type		_$_str_$_2,@object
	.size		_$_str_$_2,(.L_1 - _$_str_$_2)
_$_str_$_2:
        /*000b*/ 	.byte	0x5f, 0x5f, 0x43, 0x55, 0x44, 0x41, 0x5f, 0x50, 0x52, 0x45, 0x43, 0x5f, 0x53, 0x51, 0x52, 0x54
        /*001b*/ 	.byte	0x00
.L_1:


//--------------------- .nv.constant0.triton_poi_fused__native_batch_norm_legit_no_training_add_leaky_relu_26 --------------------------
	.section	.nv.constant0.triton_poi_fused__native_batch_norm_legit_no_training_add_leaky_relu_26,"a",@progbits
	.sectionflags	@""
	.align	4
.nv.constant0.triton_poi_fused__native_batch_norm_legit_no_training_add_leaky_relu_26:
	.zero		588
